//
// Generated by NVIDIA NVVM Compiler
//
// Compiler Build ID: CL-36424714
// Cuda compilation tools, release 13.0, V13.0.88
// Based on NVVM 20.0.0
//

.version 9.0
.target sm_100
.address_size 64

	// .globl	k_f_4_1_21_f_f7def86f0a03

.visible .entry k_f_4_1_21_f_f7def86f0a03(
	.param .u64 .ptr .align 1 k_f_4_1_21_f_f7def86f0a03_param_0,
	.param .u64 .ptr .align 1 k_f_4_1_21_f_f7def86f0a03_param_1,
	.param .u64 .ptr .align 1 k_f_4_1_21_f_f7def86f0a03_param_2,
	.param .u64 .ptr .align 1 k_f_4_1_21_f_f7def86f0a03_param_3,
	.param .u64 .ptr .align 1 k_f_4_1_21_f_f7def86f0a03_param_4,
	.param .u32 k_f_4_1_21_f_f7def86f0a03_param_5
)
{
	.reg .pred 	%p<4>;
	.reg .b16 	%rs<2>;
	.reg .b32 	%r<30>;
	.reg .b32 	%f<132>;
	.reg .b64 	%rd<29>;

	ld.param.u64 	%rd7, [k_f_4_1_21_f_f7def86f0a03_param_0];
	ld.param.u64 	%rd8, [k_f_4_1_21_f_f7def86f0a03_param_1];
	ld.param.u64 	%rd9, [k_f_4_1_21_f_f7def86f0a03_param_2];
	ld.param.u64 	%rd10, [k_f_4_1_21_f_f7def86f0a03_param_3];
	ld.param.u64 	%rd11, [k_f_4_1_21_f_f7def86f0a03_param_4];
	ld.param.u32 	%r7, [k_f_4_1_21_f_f7def86f0a03_param_5];
	mov.u32 	%r8, %ntid.x;
	mov.u32 	%r9, %ctaid.x;
	mov.u32 	%r10, %tid.x;
	mad.lo.s32 	%r28, %r8, %r9, %r10;
	setp.ge.s32 	%p1, %r28, %r7;
	@%p1 bra 	$L__BB0_5;
	cvta.to.global.u64 	%rd12, %rd10;
	cvt.s64.s32 	%rd13, %r28;
	add.s64 	%rd14, %rd12, %rd13;
	ld.global.u8 	%rs1, [%rd14];
	setp.eq.s16 	%p2, %rs1, 0;
	@%p2 bra 	$L__BB0_5;
	cvta.to.global.u64 	%rd15, %rd7;
	mul.wide.s32 	%rd16, %r28, 4;
	add.s64 	%rd17, %rd15, %rd16;
	ld.global.f32 	%f1, [%rd17];
	mul.wide.s32 	%rd1, %r7, 4;
	add.s64 	%rd18, %rd17, %rd1;
	ld.global.f32 	%f2, [%rd18];
	add.s64 	%rd19, %rd18, %rd1;
	ld.global.f32 	%f10, [%rd19];
	add.s64 	%rd20, %rd19, %rd1;
	ld.global.f32 	%f11, [%rd20];
	neg.f32 	%f3, %f10;
	neg.f32 	%f4, %f11;
	mov.f32 	%f12, 0f3F800000;
	sub.f32 	%f5, %f12, %f2;
	cvta.to.global.u64 	%rd21, %rd11;
	add.s64 	%rd2, %rd21, %rd16;
	ld.global.f32 	%f131, [%rd2];
	shl.b32 	%r2, %r7, 2;
	cvta.to.global.u64 	%rd3, %rd8;
	cvta.to.global.u64 	%rd4, %rd9;
	mov.b32 	%r29, 0;
$L__BB0_3:
	mul.wide.s32 	%rd22, %r28, 4;
	add.s64 	%rd5, %rd3, %rd22;
	ld.global.f32 	%f13, [%rd5];
	mul.f32 	%f14, %f13, %f3;
	fma.rn.f32 	%f15, %f14, 0f3BBB989D, 0f3F000000;
	cvt.sat.f32.f32 	%f16, %f15;
	mov.f32 	%f17, 0f4B400001;
	mov.f32 	%f18, 0f437C0000;
	fma.rm.f32 	%f19, %f16, %f18, %f17;
	add.f32 	%f20, %f19, 0fCB40007F;
	neg.f32 	%f21, %f20;
	fma.rn.f32 	%f22, %f14, 0f3FB8AA3B, %f21;
	fma.rn.f32 	%f23, %f14, 0f32A57060, %f22;
	mov.b32 	%r12, %f19;
	shl.b32 	%r13, %r12, 23;
	mov.b32 	%f24, %r13;
	ex2.approx.ftz.f32 	%f25, %f23;
	mul.f32 	%f26, %f25, %f24;
	mul.f32 	%f27, %f13, %f4;
	fma.rn.f32 	%f28, %f27, 0f3BBB989D, 0f3F000000;
	cvt.sat.f32.f32 	%f29, %f28;
	fma.rm.f32 	%f30, %f29, %f18, %f17;
	add.f32 	%f31, %f30, 0fCB40007F;
	neg.f32 	%f32, %f31;
	fma.rn.f32 	%f33, %f27, 0f3FB8AA3B, %f32;
	fma.rn.f32 	%f34, %f27, 0f32A57060, %f33;
	mov.b32 	%r14, %f30;
	shl.b32 	%r15, %r14, 23;
	mov.b32 	%f35, %r15;
	ex2.approx.ftz.f32 	%f36, %f34;
	mul.f32 	%f37, %f36, %f35;
	mul.f32 	%f38, %f5, %f37;
	fma.rn.f32 	%f39, %f2, %f26, %f38;
	mul.f32 	%f40, %f1, %f39;
	add.s64 	%rd6, %rd4, %rd22;
	ld.global.f32 	%f41, [%rd6];
	sub.f32 	%f42, %f40, %f41;
	add.f32 	%f8, %f131, %f42;
	st.global.f32 	[%rd2], %f8;
	setp.eq.s32 	%p3, %r29, 20;
	@%p3 bra 	$L__BB0_5;
	add.s64 	%rd23, %rd5, %rd1;
	ld.global.f32 	%f43, [%rd23];
	mul.f32 	%f44, %f43, %f3;
	fma.rn.f32 	%f45, %f44, 0f3BBB989D, 0f3F000000;
	cvt.sat.f32.f32 	%f46, %f45;
	mov.f32 	%f47, 0f4B400001;
	mov.f32 	%f48, 0f437C0000;
	fma.rm.f32 	%f49, %f46, %f48, %f47;
	add.f32 	%f50, %f49, 0fCB40007F;
	neg.f32 	%f51, %f50;
	fma.rn.f32 	%f52, %f44, 0f3FB8AA3B, %f51;
	fma.rn.f32 	%f53, %f44, 0f32A57060, %f52;
	mov.b32 	%r16, %f49;
	shl.b32 	%r17, %r16, 23;
	mov.b32 	%f54, %r17;
	ex2.approx.ftz.f32 	%f55, %f53;
	mul.f32 	%f56, %f55, %f54;
	mul.f32 	%f57, %f43, %f4;
	fma.rn.f32 	%f58, %f57, 0f3BBB989D, 0f3F000000;
	cvt.sat.f32.f32 	%f59, %f58;
	fma.rm.f32 	%f60, %f59, %f48, %f47;
	add.f32 	%f61, %f60, 0fCB40007F;
	neg.f32 	%f62, %f61;
	fma.rn.f32 	%f63, %f57, 0f3FB8AA3B, %f62;
	fma.rn.f32 	%f64, %f57, 0f32A57060, %f63;
	mov.b32 	%r18, %f60;
	shl.b32 	%r19, %r18, 23;
	mov.b32 	%f65, %r19;
	ex2.approx.ftz.f32 	%f66, %f64;
	mul.f32 	%f67, %f66, %f65;
	mul.f32 	%f68, %f5, %f67;
	fma.rn.f32 	%f69, %f2, %f56, %f68;
	mul.f32 	%f70, %f1, %f69;
	add.s64 	%rd24, %rd6, %rd1;
	ld.global.f32 	%f71, [%rd24];
	sub.f32 	%f72, %f70, %f71;
	add.f32 	%f73, %f8, %f72;
	st.global.f32 	[%rd2], %f73;
	add.s64 	%rd25, %rd23, %rd1;
	ld.global.f32 	%f74, [%rd25];
	mul.f32 	%f75, %f74, %f3;
	fma.rn.f32 	%f76, %f75, 0f3BBB989D, 0f3F000000;
	cvt.sat.f32.f32 	%f77, %f76;
	fma.rm.f32 	%f78, %f77, %f48, %f47;
	add.f32 	%f79, %f78, 0fCB40007F;
	neg.f32 	%f80, %f79;
	fma.rn.f32 	%f81, %f75, 0f3FB8AA3B, %f80;
	fma.rn.f32 	%f82, %f75, 0f32A57060, %f81;
	mov.b32 	%r20, %f78;
	shl.b32 	%r21, %r20, 23;
	mov.b32 	%f83, %r21;
	ex2.approx.ftz.f32 	%f84, %f82;
	mul.f32 	%f85, %f84, %f83;
	mul.f32 	%f86, %f74, %f4;
	fma.rn.f32 	%f87, %f86, 0f3BBB989D, 0f3F000000;
	cvt.sat.f32.f32 	%f88, %f87;
	fma.rm.f32 	%f89, %f88, %f48, %f47;
	add.f32 	%f90, %f89, 0fCB40007F;
	neg.f32 	%f91, %f90;
	fma.rn.f32 	%f92, %f86, 0f3FB8AA3B, %f91;
	fma.rn.f32 	%f93, %f86, 0f32A57060, %f92;
	mov.b32 	%r22, %f89;
	shl.b32 	%r23, %r22, 23;
	mov.b32 	%f94, %r23;
	ex2.approx.ftz.f32 	%f95, %f93;
	mul.f32 	%f96, %f95, %f94;
	mul.f32 	%f97, %f5, %f96;
	fma.rn.f32 	%f98, %f2, %f85, %f97;
	mul.f32 	%f99, %f1, %f98;
	add.s64 	%rd26, %rd24, %rd1;
	ld.global.f32 	%f100, [%rd26];
	sub.f32 	%f101, %f99, %f100;
	add.f32 	%f102, %f73, %f101;
	st.global.f32 	[%rd2], %f102;
	add.s64 	%rd27, %rd25, %rd1;
	ld.global.f32 	%f103, [%rd27];
	mul.f32 	%f104, %f103, %f3;
	fma.rn.f32 	%f105, %f104, 0f3BBB989D, 0f3F000000;
	cvt.sat.f32.f32 	%f106, %f105;
	fma.rm.f32 	%f107, %f106, %f48, %f47;
	add.f32 	%f108, %f107, 0fCB40007F;
	neg.f32 	%f109, %f108;
	fma.rn.f32 	%f110, %f104, 0f3FB8AA3B, %f109;
	fma.rn.f32 	%f111, %f104, 0f32A57060, %f110;
	mov.b32 	%r24, %f107;
	shl.b32 	%r25, %r24, 23;
	mov.b32 	%f112, %r25;
	ex2.approx.ftz.f32 	%f113, %f111;
	mul.f32 	%f114, %f113, %f112;
	mul.f32 	%f115, %f103, %f4;
	fma.rn.f32 	%f116, %f115, 0f3BBB989D, 0f3F000000;
	cvt.sat.f32.f32 	%f117, %f116;
	fma.rm.f32 	%f118, %f117, %f48, %f47;
	add.f32 	%f119, %f118, 0fCB40007F;
	neg.f32 	%f120, %f119;
	fma.rn.f32 	%f121, %f115, 0f3FB8AA3B, %f120;
	fma.rn.f32 	%f122, %f115, 0f32A57060, %f121;
	mov.b32 	%r26, %f118;
	shl.b32 	%r27, %r26, 23;
	mov.b32 	%f123, %r27;
	ex2.approx.ftz.f32 	%f124, %f122;
	mul.f32 	%f125, %f124, %f123;
	mul.f32 	%f126, %f5, %f125;
	fma.rn.f32 	%f127, %f2, %f114, %f126;
	mul.f32 	%f128, %f1, %f127;
	add.s64 	%rd28, %rd26, %rd1;
	ld.global.f32 	%f129, [%rd28];
	sub.f32 	%f130, %f128, %f129;
	add.f32 	%f131, %f102, %f130;
	st.global.f32 	[%rd2], %f131;
	add.s32 	%r29, %r29, 4;
	add.s32 	%r28, %r28, %r2;
	bra.uni 	$L__BB0_3;
$L__BB0_5:
	ret;

}


// ===== COMPILED SASS (sm_100) =====

	.target	sm_100

	.elftype	@"ET_EXEC"


//--------------------- .note.nv.tkinfo           --------------------------
	.section	.note.nv.tkinfo,"",@"SHT_NOTE"
	.sectionflags	@"SHF_NOTE_NV_TKINFO"
	.tkinfo
        /*0018*/ 	.word	0x00000002
        /*0030*/ 	.string	""
        /*0030*/ 	.string	"ptxas"
        /*0030*/ 	.string	"Cuda compilation tools, release 13.0, V13.0.88"
        /*0030*/ 	.string	"Build cuda_13.0.r13.0/compiler.36424714_0"
        /*0030*/ 	.string	"-arch sm_100 -m 64 "



//--------------------- .note.nv.cuinfo           --------------------------
	.section	.note.nv.cuinfo,"",@"SHT_NOTE"
	.sectionflags	@"SHF_NOTE_NV_CUINFO"
        /*0018*/ 	.short	0x0002
        /*001a*/ 	.short	0x0064
        /*001c*/ 	.short	0x0082
	.zero		2


//--------------------- .nv.info                  --------------------------
	.section	.nv.info,"",@"SHT_CUDA_INFO"
	.align	4


	//----- nvinfo : EIATTR_REGCOUNT
	.align		4
        /*0000*/ 	.byte	0x04, 0x2f
        /*0002*/ 	.short	(.L_1 - .L_0)
	.align		4
.L_0:
        /*0004*/ 	.word	index@(k_f_4_1_21_f_f7def86f0a03)
        /*0008*/ 	.word	0x00000020


	//----- nvinfo : EIATTR_FRAME_SIZE
	.align		4
.L_1:
        /*000c*/ 	.byte	0x04, 0x11
        /*000e*/ 	.short	(.L_3 - .L_2)
	.align		4
.L_2:
        /*0010*/ 	.word	index@(k_f_4_1_21_f_f7def86f0a03)
        /*0014*/ 	.word	0x00000000


	//----- nvinfo : EIATTR_MIN_STACK_SIZE
	.align		4
.L_3:
        /*0018*/ 	.byte	0x04, 0x12
        /*001a*/ 	.short	(.L_5 - .L_4)
	.align		4
.L_4:
        /*001c*/ 	.word	index@(k_f_4_1_21_f_f7def86f0a03)
        /*0020*/ 	.word	0x00000000
.L_5:


//--------------------- .nv.compat                --------------------------
	.section	.nv.compat,"",@"SHT_CUDA_COMPAT_INFO"
	.align	4
        /*0000*/ 	.byte	0x02, 0x09, 0x00, 0x00, 0x02, 0x02, 0x01, 0x00, 0x02, 0x05, 0x05, 0x00, 0x03, 0x07, 0x01, 0x01
        /*0010*/ 	.byte	0x02, 0x03, 0x00, 0x00, 0x02, 0x06, 0x01, 0x00, 0x04, 0x0b, 0x08, 0x00, 0x09, 0x00, 0x00, 0x00
        /*0020*/ 	.byte	0x00, 0x00, 0x00, 0x00


//--------------------- .nv.info.k_f_4_1_21_f_f7def86f0a03 --------------------------
	.section	.nv.info.k_f_4_1_21_f_f7def86f0a03,"",@"SHT_CUDA_INFO"
	.sectionflags	@""
	.align	4


	//----- nvinfo : EIATTR_CUDA_API_VERSION
	.align		4
        /*0000*/ 	.byte	0x04, 0x37
        /*0002*/ 	.short	(.L_7 - .L_6)
.L_6:
        /*0004*/ 	.word	0x00000082


	//----- nvinfo : EIATTR_KPARAM_INFO
	.align		4
.L_7:
        /*0008*/ 	.byte	0x04, 0x17
        /*000a*/ 	.short	(.L_9 - .L_8)
.L_8:
        /*000c*/ 	.word	0x00000000
        /*0010*/ 	.short	0x0005
        /*0012*/ 	.short	0x0028
        /*0014*/ 	.byte	0x00, 0xf0, 0x11, 0x00


	//----- nvinfo : EIATTR_KPARAM_INFO
	.align		4
.L_9:
        /*0018*/ 	.byte	0x04, 0x17
        /*001a*/ 	.short	(.L_11 - .L_10)
.L_10:
        /*001c*/ 	.word	0x00000000
        /*0020*/ 	.short	0x0004
        /*0022*/ 	.short	0x0020
        /*0024*/ 	.byte	0x00, 0xf5, 0x21, 0x00


	//----- nvinfo : EIATTR_KPARAM_INFO
	.align		4
.L_11:
        /*0028*/ 	.byte	0x04, 0x17
        /*002a*/ 	.short	(.L_13 - .L_12)
.L_12:
        /*002c*/ 	.word	0x00000000
        /*0030*/ 	.short	0x0003
        /*0032*/ 	.short	0x0018
        /*0034*/ 	.byte	0x00, 0xf5, 0x21, 0x00


	//----- nvinfo : EIATTR_KPARAM_INFO
	.align		4
.L_13:
        /*0038*/ 	.byte	0x04, 0x17
        /*003a*/ 	.short	(.L_15 - .L_14)
.L_14:
        /*003c*/ 	.word	0x00000000
        /*0040*/ 	.short	0x0002
        /*0042*/ 	.short	0x0010
        /*0044*/ 	.byte	0x00, 0xf5, 0x21, 0x00


	//----- nvinfo : EIATTR_KPARAM_INFO
	.align		4
.L_15:
        /*0048*/ 	.byte	0x04, 0x17
        /*004a*/ 	.short	(.L_17 - .L_16)
.L_16:
        /*004c*/ 	.word	0x00000000
        /*0050*/ 	.short	0x0001
        /*0052*/ 	.short	0x0008
        /*0054*/ 	.byte	0x00, 0xf5, 0x21, 0x00


	//----- nvinfo : EIATTR_KPARAM_INFO
	.align		4
.L_17:
        /*0058*/ 	.byte	0x04, 0x17
        /*005a*/ 	.short	(.L_19 - .L_18)
.L_18:
        /*005c*/ 	.word	0x00000000
        /*0060*/ 	.short	0x0000
        /*0062*/ 	.short	0x0000
        /*0064*/ 	.byte	0x00, 0xf5, 0x21, 0x00


	//----- nvinfo : EIATTR_SPARSE_MMA_MASK
	.align		4
.L_19:
        /*0068*/ 	.byte	0x03, 0x50
        /*006a*/ 	.short	0x0000


	//----- nvinfo : EIATTR_MAXREG_COUNT
	.align		4
        /*006c*/ 	.byte	0x03, 0x1b
        /*006e*/ 	.short	0x00ff


	//----- nvinfo : EIATTR_MERCURY_ISA_VERSION
	.align		4
        /*0070*/ 	.byte	0x03, 0x5f
        /*0072*/ 	.short	0x0101


	//----- nvinfo : EIATTR_VRC_CTA_INIT_COUNT
	.align		4
        /*0074*/ 	.byte	0x02, 0x4a
	.zero		1
	.zero		1


	//----- nvinfo : EIATTR_EXIT_INSTR_OFFSETS
	.align		4
        /*0078*/ 	.byte	0x04, 0x1c
        /*007a*/ 	.short	(.L_21 - .L_20)


	//   ....[0]....
.L_20:
        /*007c*/ 	.word	0x00000070


	//   ....[1]....
        /*0080*/ 	.word	0x000000e0


	//   ....[2]....
        /*0084*/ 	.word	0x00000ac0


	//----- nvinfo : EIATTR_CBANK_PARAM_SIZE
	.align		4
.L_21:
        /*0088*/ 	.byte	0x03, 0x19
        /*008a*/ 	.short	0x002c


	//----- nvinfo : EIATTR_PARAM_CBANK
	.align		4
        /*008c*/ 	.byte	0x04, 0x0a
        /*008e*/ 	.short	(.L_23 - .L_22)
	.align		4
.L_22:
        /*0090*/ 	.word	index@(.nv.constant0.k_f_4_1_21_f_f7def86f0a03)
        /*0094*/ 	.short	0x0380
        /*0096*/ 	.short	0x002c


	//----- nvinfo : EIATTR_SW_WAR
	.align		4
.L_23:
        /*0098*/ 	.byte	0x04, 0x36
        /*009a*/ 	.short	(.L_25 - .L_24)
.L_24:
        /*009c*/ 	.word	0x00000008
.L_25:


//--------------------- .nv.callgraph             --------------------------
	.section	.nv.callgraph,"",@"SHT_CUDA_CALLGRAPH"
	.align	4
	.sectionentsize	8
	.align		4
        /*0000*/ 	.word	0x00000000
	.align		4
        /*0004*/ 	.word	0xffffffff
	.align		4
        /*0008*/ 	.word	0x00000000
	.align		4
        /*000c*/ 	.word	0xfffffffe
	.align		4
        /*0010*/ 	.word	0x00000000
	.align		4
        /*0014*/ 	.word	0xfffffffd
	.align		4
        /*0018*/ 	.word	0x00000000
	.align		4
        /*001c*/ 	.word	0xfffffffc


//--------------------- .text.k_f_4_1_21_f_f7def86f0a03 --------------------------
	.section	.text.k_f_4_1_21_f_f7def86f0a03,"ax",@progbits
	.align	128
        .global         k_f_4_1_21_f_f7def86f0a03
        .type           k_f_4_1_21_f_f7def86f0a03,@function
        .size           k_f_4_1_21_f_f7def86f0a03,(.L_x_2 - k_f_4_1_21_f_f7def86f0a03)
        .other          k_f_4_1_21_f_f7def86f0a03,@"STO_CUDA_ENTRY STV_DEFAULT"
k_f_4_1_21_f_f7def86f0a03:
.text.k_f_4_1_21_f_f7def86f0a03:
[----:B------:R-:W-:Y:S01]  /*0000*/  LDC R1, c[0x0][0x37c] ;  /* 0x0000df00ff017b82 */ /* 0x000fe20000000800 */
[----:B------:R-:W0:Y:S07]  /*0010*/  S2R R19, SR_CTAID.X ;  /* 0x0000000000137919 */ /* 0x000e2e0000002500 */
[----:B------:R-:W1:Y:S01]  /*0020*/  LDC R13, c[0x0][0x3a8] ;  /* 0x0000ea00ff0d7b82 */ /* 0x000e620000000800 */
[----:B------:R-:W0:Y:S01]  /*0030*/  LDCU UR4, c[0x0][0x360] ;  /* 0x00006c00ff0477ac */ /* 0x000e220008000800 */
[----:B------:R-:W0:Y:S02]  /*0040*/  S2R R0, SR_TID.X ;  /* 0x0000000000007919 */ /* 0x000e240000002100 */
[----:B0-----:R-:W-:-:S05]  /*0050*/  IMAD R19, R19, UR4, R0 ;  /* 0x0000000413137c24 */ /* 0x001fca000f8e0200 */
[----:B-1----:R-:W-:-:S13]  /*0060*/  ISETP.GE.AND P0, PT, R19, R13, PT ;  /* 0x0000000d1300720c */ /* 0x002fda0003f06270 */
[----:B------:R-:W-:Y:S05]  /*0070*/  @P0 EXIT ;  /* 0x000000000000094d */ /* 0x000fea0003800000 */
[----:B------:R-:W0:Y:S01]  /*0080*/  LDCU.64 UR4, c[0x0][0x398] ;  /* 0x00007300ff0477ac */ /* 0x000e220008000a00 */
[----:B------:R-:W1:Y:S01]  /*0090*/  LDCU.64 UR6, c[0x0][0x358] ;  /* 0x00006b00ff0677ac */ /* 0x000e620008000a00 */
[----:B0-----:R-:W-:-:S04]  /*00a0*/  IADD3 R2, P0, PT, R19, UR4, RZ ;  /* 0x0000000413027c10 */ /* 0x001fc8000ff1e0ff */
[----:B------:R-:W-:-:S05]  /*00b0*/  LEA.HI.X.SX32 R3, R19, UR5, 0x1, P0 ;  /* 0x0000000513037c11 */ /* 0x000fca00080f0eff */
[----:B-1----:R-:W2:Y:S02]  /*00c0*/  LDG.E.U8 R2, desc[UR6][R2.64] ;  /* 0x0000000602027981 */ /* 0x002ea4000c1e1100 */
[----:B--2---:R-:W-:-:S13]  /*00d0*/  ISETP.NE.AND P0, PT, R2, RZ, PT ;  /* 0x000000ff0200720c */ /* 0x004fda0003f05270 */
[----:B------:R-:W-:Y:S05]  /*00e0*/  @!P0 EXIT ;  /* 0x000000000000894d */ /* 0x000fea0003800000 */
[----:B------:R-:W0:Y:S08]  /*00f0*/  LDC.64 R22, c[0x0][0x380] ;  /* 0x0000e000ff167b82 */ /* 0x000e300000000a00 */
[----:B------:R-:W1:Y:S08]  /*0100*/  LDC.64 R6, c[0x0][0x388] ;  /* 0x0000e200ff067b82 */ /* 0x000e700000000a00 */
[----:B------:R-:W2:Y:S01]  /*0110*/  LDC.64 R4, c[0x0][0x390] ;  /* 0x0000e400ff047b82 */ /* 0x000ea20000000a00 */
[----:B0-----:R-:W-:-:S07]  /*0120*/  IMAD.WIDE R22, R19, 0x4, R22 ;  /* 0x0000000413167825 */ /* 0x001fce00078e0216 */
[----:B------:R-:W0:Y:S01]  /*0130*/  LDC.64 R24, c[0x0][0x3a0] ;  /* 0x0000e800ff187b82 */ /* 0x000e220000000a00 */
[----:B------:R-:W3:Y:S01]  /*0140*/  LDG.E R17, desc[UR6][R22.64] ;  /* 0x0000000616117981 */ /* 0x000ee2000c1e1900 */
[----:B------:R-:W-:-:S04]  /*0150*/  IMAD.WIDE R26, R13, 0x4, R22 ;  /* 0x000000040d1a7825 */ /* 0x000fc800078e0216 */
[----:B-1----:R-:W-:Y:S01]  /*0160*/  IMAD.WIDE R10, R19, 0x4, R6 ;  /* 0x00000004130a7825 */ /* 0x002fe200078e0206 */
[----:B------:R-:W4:Y:S03]  /*0170*/  LDG.E R15, desc[UR6][R26.64] ;  /* 0x000000061a0f7981 */ /* 0x000f26000c1e1900 */
[C---:B------:R-:W-:Y:S01]  /*0180*/  IMAD.WIDE R28, R13.reuse, 0x4, R26 ;  /* 0x000000040d1c7825 */ /* 0x040fe200078e021a */
[----:B------:R-:W5:Y:S04]  /*0190*/  LDG.E R21, desc[UR6][R10.64] ;  /* 0x000000060a157981 */ /* 0x000f68000c1e1900 */
[----:B------:R-:W3:Y:S01]  /*01a0*/  LDG.E R14, desc[UR6][R28.64] ;  /* 0x000000061c0e7981 */ /* 0x000ee2000c1e1900 */
[----:B------:R-:W-:-:S05]  /*01b0*/  IMAD.WIDE R2, R13, 0x4, R28 ;  /* 0x000000040d027825 */ /* 0x000fca00078e021c */
[----:B------:R0:W5:Y:S01]  /*01c0*/  LDG.E R12, desc[UR6][R2.64] ;  /* 0x00000006020c7981 */ /* 0x000162000c1e1900 */
[----:B--2---:R-:W-:-:S04]  /*01d0*/  IMAD.WIDE R8, R19, 0x4, R4 ;  /* 0x0000000413087825 */ /* 0x004fc800078e0204 */
[----:B0-----:R-:W-:Y:S02]  /*01e0*/  IMAD.WIDE R2, R19, 0x4, R24 ;  /* 0x0000000413027825 */ /* 0x001fe400078e0218 */
[----:B------:R-:W2:Y:S04]  /*01f0*/  LDG.E R24, desc[UR6][R8.64] ;  /* 0x0000000608187981 */ /* 0x000ea8000c1e1900 */
[----:B------:R-:W2:Y:S01]  /*0200*/  LDG.E R20, desc[UR6][R2.64] ;  /* 0x0000000602147981 */ /* 0x000ea2000c1e1900 */
[----:B------:R-:W-:Y:S01]  /*0210*/  HFMA2 R18, -RZ, RZ, 0.96630859375, -0.0022525787353515625 ;  /* 0x3bbb989dff127431 */ /* 0x000fe200000001ff */
[----:B------:R-:W-:Y:S01]  /*0220*/  MOV R16, 0x437c0000 ;  /* 0x437c000000107802 */ /* 0x000fe20000000f00 */
[----:B------:R-:W-:Y:S01]  /*0230*/  UMOV UR4, URZ ;  /* 0x000000ff00047c82 */ /* 0x000fe20008000000 */
[----:B-----5:R-:W-:-:S04]  /*0240*/  FMUL R23, R12, -R21 ;  /* 0x800000150c177220 */ /* 0x020fc80000400000 */
[----:B------:R-:W-:-:S04]  /*0250*/  FFMA.SAT R25, R23, R18, 0.5 ;  /* 0x3f00000017197423 */ /* 0x000fc80000002012 */
[----:B------:R-:W-:Y:S01]  /*0260*/  FFMA.RM R0, R25, R16, 12582913 ;  /* 0x4b40000119007423 */ /* 0x000fe20000004010 */
[----:B---3--:R-:W-:-:S04]  /*0270*/  FMUL R25, R14, -R21 ;  /* 0x800000150e197220 */ /* 0x008fc80000400000 */
[----:B------:R-:W-:Y:S01]  /*0280*/  FFMA.SAT R21, R25, R18, 0.5 ;  /* 0x3f00000019157423 */ /* 0x000fe20000002012 */
[----:B------:R-:W-:-:S03]  /*0290*/  FADD R26, R0, -12583039 ;  /* 0xcb40007f001a7421 */ /* 0x000fc60000000000 */
[----:B------:R-:W-:Y:S01]  /*02a0*/  FFMA.RM R21, R21, R16, 12582913 ;  /* 0x4b40000115157423 */ /* 0x000fe20000004010 */
[----:B------:R-:W-:-:S03]  /*02b0*/  FFMA R26, R23, 1.4426950216293334961, -R26 ;  /* 0x3fb8aa3b171a7823 */ /* 0x000fc6000000081a */
[----:B------:R-:W-:Y:S01]  /*02c0*/  FADD R22, R21, -12583039 ;  /* 0xcb40007f15167421 */ /* 0x000fe20000000000 */
[----:B------:R-:W-:-:S03]  /*02d0*/  FFMA R23, R23, 1.925963033500011079e-08, R26 ;  /* 0x32a5706017177823 */ /* 0x000fc6000000001a */
[----:B------:R-:W-:-:S03]  /*02e0*/  FFMA R22, R25, 1.4426950216293334961, -R22 ;  /* 0x3fb8aa3b19167823 */ /* 0x000fc60000000816 */
[----:B------:R-:W0:Y:S01]  /*02f0*/  MUFU.EX2 R23, R23 ;  /* 0x0000001700177308 */ /* 0x000e220000000800 */
[----:B------:R-:W-:-:S07]  /*0300*/  FFMA R22, R25, 1.925963033500011079e-08, R22 ;  /* 0x32a5706019167823 */ /* 0x000fce0000000016 */
[----:B------:R-:W1:Y:S01]  /*0310*/  MUFU.EX2 R22, R22 ;  /* 0x0000001600167308 */ /* 0x000e620000000800 */
[----:B------:R-:W-:Y:S02]  /*0320*/  SHF.L.U32 R0, R0, 0x17, RZ ;  /* 0x0000001700007819 */ /* 0x000fe400000006ff */
[----:B------:R-:W-:-:S03]  /*0330*/  SHF.L.U32 R21, R21, 0x17, RZ ;  /* 0x0000001715157819 */ /* 0x000fc600000006ff */
[----:B0-----:R-:W-:Y:S01]  /*0340*/  FMUL R25, R0, R23 ;  /* 0x0000001700197220 */ /* 0x001fe20000400000 */
[----:B----4-:R-:W-:-:S04]  /*0350*/  FADD R0, -R15, 1 ;  /* 0x3f8000000f007421 */ /* 0x010fc80000000100 */
[----:B------:R-:W-:Y:S01]  /*0360*/  FMUL R28, R0, R25 ;  /* 0x00000019001c7220 */ /* 0x000fe20000400000 */
[----:B-1----:R-:W-:-:S04]  /*0370*/  FMUL R26, R21, R22 ;  /* 0x00000016151a7220 */ /* 0x002fc80000400000 */
[----:B------:R-:W-:-:S04]  /*0380*/  FFMA R26, R15, R26, R28 ;  /* 0x0000001a0f1a7223 */ /* 0x000fc8000000001c */
[----:B--2---:R-:W-:-:S04]  /*0390*/  FFMA R21, R17, R26, -R24 ;  /* 0x0000001a11157223 */ /* 0x004fc80000000818 */
[----:B------:R-:W-:-:S05]  /*03a0*/  FADD R21, R20, R21 ;  /* 0x0000001514157221 */ /* 0x000fca0000000000 */
[----:B------:R0:W-:Y:S02]  /*03b0*/  STG.E desc[UR6][R2.64], R21 ;  /* 0x0000001502007986 */ /* 0x0001e4000c101906 */
.L_x_0:
[----:B------:R-:W-:-:S05]  /*03c0*/  IMAD.WIDE R10, R13, 0x4, R10 ;  /* 0x000000040d0a7825 */ /* 0x000fca00078e020a */
[----:B-1----:R1:W2:Y:S01]  /*03d0*/  LDG.E R25, desc[UR6][R10.64] ;  /* 0x000000060a197981 */ /* 0x0022a2000c1e1900 */
[----:B------:R-:W-:-:S05]  /*03e0*/  IMAD.WIDE R8, R13, 0x4, R8 ;  /* 0x000000040d087825 */ /* 0x000fca00078e0208 */
[----:B------:R3:W4:Y:S01]  /*03f0*/  LDG.E R20, desc[UR6][R8.64] ;  /* 0x0000000608147981 */ /* 0x000722000c1e1900 */
[----:B-1----:R-:W-:-:S04]  /*0400*/  IMAD.WIDE R10, R13, 0x4, R10 ;  /* 0x000000040d0a7825 */ /* 0x002fc800078e020a */
[----:B---3--:R-:W-:-:S04]  /*0410*/  IMAD.WIDE R8, R13, 0x4, R8 ;  /* 0x000000040d087825 */ /* 0x008fc800078e0208 */
[-C--:B--2---:R-:W-:Y:S01]  /*0420*/  FMUL R27, R12, -R25.reuse ;  /* 0x800000190c1b7220 */ /* 0x084fe20000400000 */
[----:B------:R-:W-:-:S03]  /*0430*/  FMUL R25, R14, -R25 ;  /* 0x800000190e197220 */ /* 0x000fc60000400000 */
[----:B------:R-:W-:-:S04]  /*0440*/  FFMA.SAT R23, R27, R18, 0.5 ;  /* 0x3f0000001b177423 */ /* 0x000fc80000002012 */
[----:B------:R-:W-:Y:S01]  /*0450*/  FFMA.RM R22, R23, R16, 12582913 ;  /* 0x4b40000117167423 */ /* 0x000fe20000004010 */
[----:B------:R-:W-:-:S03]  /*0460*/  FFMA.SAT R23, R25, R18, 0.5 ;  /* 0x3f00000019177423 */ /* 0x000fc60000002012 */
[----:B------:R-:W-:Y:S01]  /*0470*/  FADD R24, R22, -12583039 ;  /* 0xcb40007f16187421 */ /* 0x000fe20000000000 */
[----:B------:R-:W-:-:S03]  /*0480*/  FFMA.RM R23, R23, R16, 12582913 ;  /* 0x4b40000117177423 */ /* 0x000fc60000004010 */
[----:B------:R-:W-:-:S04]  /*0490*/  FFMA R24, R27, 1.4426950216293334961, -R24 ;  /* 0x3fb8aa3b1b187823 */ /* 0x000fc80000000818 */
[----:B------:R-:W-:Y:S01]  /*04a0*/  FFMA R27, R27, 1.925963033500011079e-08, R24 ;  /* 0x32a570601b1b7823 */ /* 0x000fe20000000018 */
[C---:B------:R-:W-:Y:S01]  /*04b0*/  FADD R24, R23.reuse, -12583039 ;  /* 0xcb40007f17187421 */ /* 0x040fe20000000000 */
[----:B------:R-:W-:-:S03]  /*04c0*/  SHF.L.U32 R23, R23, 0x17, RZ ;  /* 0x0000001717177819 */ /* 0x000fc600000006ff */
[C---:B------:R-:W-:Y:S02]  /*04d0*/  FFMA R26, R25.reuse, 1.4426950216293334961, -R24 ;  /* 0x3fb8aa3b191a7823 */ /* 0x040fe40000000818 */
[----:B------:R-:W1:Y:S02]  /*04e0*/  MUFU.EX2 R24, R27 ;  /* 0x0000001b00187308 */ /* 0x000e640000000800 */
[----:B------:R-:W-:Y:S01]  /*04f0*/  FFMA R26, R25, 1.925963033500011079e-08, R26 ;  /* 0x32a57060191a7823 */ /* 0x000fe2000000001a */
[----:B------:R-:W-:-:S05]  /*0500*/  SHF.L.U32 R25, R22, 0x17, RZ ;  /* 0x0000001716197819 */ /* 0x000fca00000006ff */
[----:B------:R-:W2:Y:S01]  /*0510*/  MUFU.EX2 R26, R26 ;  /* 0x0000001a001a7308 */ /* 0x000ea20000000800 */
[----:B-1----:R-:W-:-:S04]  /*0520*/  FMUL R25, R25, R24 ;  /* 0x0000001819197220 */ /* 0x002fc80000400000 */
[----:B------:R-:W-:Y:S01]  /*0530*/  FMUL R24, R0, R25 ;  /* 0x0000001900187220 */ /* 0x000fe20000400000 */
[----:B--2---:R-:W-:-:S04]  /*0540*/  FMUL R22, R23, R26 ;  /* 0x0000001a17167220 */ /* 0x004fc80000400000 */
[----:B------:R-:W-:-:S04]  /*0550*/  FFMA R22, R15, R22, R24 ;  /* 0x000000160f167223 */ /* 0x000fc80000000018 */
[----:B----4-:R-:W-:-:S04]  /*0560*/  FFMA R20, R17, R22, -R20 ;  /* 0x0000001611147223 */ /* 0x010fc80000000814 */
[----:B0-----:R-:W-:-:S05]  /*0570*/  FADD R21, R20, R21 ;  /* 0x0000001514157221 */ /* 0x001fca0000000000 */
[----:B------:R0:W-:Y:S04]  /*0580*/  STG.E desc[UR6][R2.64], R21 ;  /* 0x0000001502007986 */ /* 0x0001e8000c101906 */
[----:B------:R1:W2:Y:S04]  /*0590*/  LDG.E R25, desc[UR6][R10.64] ;  /* 0x000000060a197981 */ /* 0x0002a8000c1e1900 */
        /* <DEDUP_REMOVED lines=26> */
[----:B------:R-:W2:Y:S04]  /*0740*/  LDG.E R11, desc[UR6][R10.64] ;  /* 0x000000060a0b7981 */ /* 0x000ea8000c1e1900 */
[----:B------:R1:W3:Y:S01]  /*0750*/  LDG.E R8, desc[UR6][R8.64] ;  /* 0x0000000608087981 */ /* 0x0002e2000c1e1900 */
[----:B------:R-:W-:Y:S01]  /*0760*/  LEA R19, R13, R19, 0x2 ;  /* 0x000000130d137211 */ /* 0x000fe200078e10ff */
[-C--:B--2---:R-:W-:Y:S01]  /*0770*/  FMUL R27, R12, -R11.reuse ;  /* 0x8000000b0c1b7220 */ /* 0x084fe20000400000 */
[----:B------:R-:W-:-:S03]  /*0780*/  FMUL R23, R14, -R11 ;  /* 0x8000000b0e177220 */ /* 0x000fc60000400000 */
[----:B------:R-:W-:-:S04]  /*0790*/  FFMA.SAT R25, R27, R18, 0.5 ;  /* 0x3f0000001b197423 */ /* 0x000fc80000002012 */
[----:B------:R-:W-:Y:S01]  /*07a0*/  FFMA.RM R20, R25, R16, 12582913 ;  /* 0x4b40000119147423 */ /* 0x000fe20000004010 */
[----:B------:R-:W-:-:S03]  /*07b0*/  FFMA.SAT R25, R23, R18, 0.5 ;  /* 0x3f00000017197423 */ /* 0x000fc60000002012 */
[C---:B------:R-:W-:Y:S01]  /*07c0*/  FADD R24, R20.reuse, -12583039 ;  /* 0xcb40007f14187421 */ /* 0x040fe20000000000 */
[----:B------:R-:W-:Y:S01]  /*07d0*/  FFMA.RM R22, R25, R16, 12582913 ;  /* 0x4b40000119167423 */ /* 0x000fe20000004010 */
[----:B------:R-:W-:Y:S02]  /*07e0*/  SHF.L.U32 R20, R20, 0x17, RZ ;  /* 0x0000001714147819 */ /* 0x000fe400000006ff */
[C---:B------:R-:W-:Y:S01]  /*07f0*/  FFMA R24, R27.reuse, 1.4426950216293334961, -R24 ;  /* 0x3fb8aa3b1b187823 */ /* 0x040fe20000000818 */
[C---:B------:R-:W-:Y:S01]  /*0800*/  FADD R10, R22.reuse, -12583039 ;  /* 0xcb40007f160a7421 */ /* 0x040fe20000000000 */
[----:B------:R-:W-:Y:S02]  /*0810*/  SHF.L.U32 R22, R22, 0x17, RZ ;  /* 0x0000001716167819 */ /* 0x000fe400000006ff */
[----:B------:R-:W-:Y:S01]  /*0820*/  FFMA R24, R27, 1.925963033500011079e-08, R24 ;  /* 0x32a570601b187823 */ /* 0x000fe20000000018 */
[----:B------:R-:W-:-:S03]  /*0830*/  FFMA R10, R23, 1.4426950216293334961, -R10 ;  /* 0x3fb8aa3b170a7823 */ /* 0x000fc6000000080a */
[----:B-1----:R-:W1:Y:S01]  /*0840*/  MUFU.EX2 R9, R24 ;  /* 0x0000001800097308 */ /* 0x002e620000000800 */
[----:B------:R-:W-:-:S07]  /*0850*/  FFMA R23, R23, 1.925963033500011079e-08, R10 ;  /* 0x32a5706017177823 */ /* 0x000fce000000000a */
[----:B------:R-:W2:Y:S01]  /*0860*/  MUFU.EX2 R23, R23 ;  /* 0x0000001700177308 */ /* 0x000ea20000000800 */
[----:B-1----:R-:W-:-:S04]  /*0870*/  FMUL R9, R20, R9 ;  /* 0x0000000914097220 */ /* 0x002fc80000400000 */
[----:B------:R-:W-:Y:S01]  /*0880*/  FMUL R10, R0, R9 ;  /* 0x00000009000a7220 */ /* 0x000fe20000400000 */
[----:B--2---:R-:W-:-:S04]  /*0890*/  FMUL R22, R22, R23 ;  /* 0x0000001716167220 */ /* 0x004fc80000400000 */
[----:B------:R-:W-:-:S04]  /*08a0*/  FFMA R10, R15, R22, R10 ;  /* 0x000000160f0a7223 */ /* 0x000fc8000000000a */
[----:B---3--:R-:W-:Y:S01]  /*08b0*/  FFMA R8, R17, R10, -R8 ;  /* 0x0000000a11087223 */ /* 0x008fe20000000808 */
[----:B------:R-:W-:-:S04]  /*08c0*/  IMAD.WIDE R10, R19, 0x4, R6 ;  /* 0x00000004130a7825 */ /* 0x000fc800078e0206 */
[----:B0-----:R-:W-:-:S05]  /*08d0*/  FADD R21, R21, R8 ;  /* 0x0000000815157221 */ /* 0x001fca0000000000 */
[----:B------:R0:W-:Y:S04]  /*08e0*/  STG.E desc[UR6][R2.64], R21 ;  /* 0x0000001502007986 */ /* 0x0001e8000c101906 */
[----:B------:R-:W2:Y:S01]  /*08f0*/  LDG.E R25, desc[UR6][R10.64] ;  /* 0x000000060a197981 */ /* 0x000ea2000c1e1900 */
[----:B------:R-:W-:-:S05]  /*0900*/  IMAD.WIDE R8, R19, 0x4, R4 ;  /* 0x0000000413087825 */ /* 0x000fca00078e0204 */
[----:B------:R-:W3:Y:S01]  /*0910*/  LDG.E R20, desc[UR6][R8.64] ;  /* 0x0000000608147981 */ /* 0x000ee2000c1e1900 */
[----:B------:R-:W-:-:S04]  /*0920*/  UIADD3 UR4, UPT, UPT, UR4, 0x4, URZ ;  /* 0x0000000404047890 */ /* 0x000fc8000fffe0ff */
[----:B------:R-:W-:Y:S01]  /*0930*/  UISETP.NE.AND UP0, UPT, UR4, 0x14, UPT ;  /* 0x000000140400788c */ /* 0x000fe2000bf05270 */
        /* <DEDUP_REMOVED lines=20> */
[----:B---3--:R-:W-:-:S04]  /*0a80*/  FFMA R20, R17, R22, -R20 ;  /* 0x0000001611147223 */ /* 0x008fc80000000814 */
[----:B0-----:R-:W-:-:S05]  /*0a90*/  FADD R21, R21, R20 ;  /* 0x0000001415157221 */ /* 0x001fca0000000000 */
[----:B------:R1:W-:Y:S01]  /*0aa0*/  STG.E desc[UR6][R2.64], R21 ;  /* 0x0000001502007986 */ /* 0x0003e2000c101906 */
[----:B------:R-:W-:Y:S05]  /*0ab0*/  BRA.U UP0, `(.L_x_0) ;  /* 0xfffffff900407547 */ /* 0x000fea000b83ffff */
[----:B------:R-:W-:Y:S05]  /*0ac0*/  EXIT ;  /* 0x000000000000794d */ /* 0x000fea0003800000 */
.L_x_1:
[----:B------:R-:W-:-:S00]  /*0ad0*/  BRA `(.L_x_1) ;  /* 0xfffffffc00fc7947 */ /* 0x000fc0000383ffff */
[----:B------:R-:W-:-:S00]  /*0ae0*/  NOP ;  /* 0x0000000000007918 */ /* 0x000fc00000000000 */
        /* <DEDUP_REMOVED lines=9> */
.L_x_2:


//--------------------- .nv.shared.reserved.0     --------------------------
	.section	.nv.shared.reserved.0,"aw",@nobits
	.weak		__nv_reservedSMEM_offset_0_alias
	.size		__nv_reservedSMEM_offset_0_alias, 0, 64
	.other		__nv_reservedSMEM_offset_0_alias,@"STO_CUDA_RESERVED_SHARED STV_DEFAULT"
__nv_reservedSMEM_offset_0_alias:
	.zero		0
	.zero		64


//--------------------- .nv.constant0.k_f_4_1_21_f_f7def86f0a03 --------------------------
	.section	.nv.constant0.k_f_4_1_21_f_f7def86f0a03,"a",@progbits
	.sectionflags	@""
	.align	4
.nv.constant0.k_f_4_1_21_f_f7def86f0a03:
	.zero		940


//--------------------- SYMBOLS --------------------------

	.type		.nv.reservedSmem.offset0,@object
	.size		.nv.reservedSmem.offset0,0x4
